	.headerflags	@"EF_CUDA_TEXMODE_UNIFIED EF_CUDA_64BIT_ADDRESS EF_CUDA_ACCELERATORS EF_CUDA_SM90 EF_CUDA_VIRTUAL_SM(EF_CUDA_SM90)"
	.elftype	@"ET_EXEC"


//--------------------- .nv.info                  --------------------------
	.section	.nv.info,"",@"SHT_CUDA_INFO"
	.align	4


	//----- nvinfo : EIATTR_REGCOUNT
	.align		4
        /*0000*/ 	.byte	0x04, 0x2f
        /*0002*/ 	.short	(.L_2 - .L_1)
	.align		4
.L_1:
        /*0004*/ 	.word	index@(triton_per_fused_add_log_mean_mul_sum_4)
        /*0008*/ 	.word	0x0000001b


	//----- nvinfo : EIATTR_MIN_STACK_SIZE
	.align		4
.L_2:
        /*000c*/ 	.byte	0x04, 0x12
        /*000e*/ 	.short	(.L_4 - .L_3)
	.align		4
.L_3:
        /*0010*/ 	.word	index@(triton_per_fused_add_log_mean_mul_sum_4)
        /*0014*/ 	.word	0x00000000


	//----- nvinfo : EIATTR_FRAME_SIZE
	.align		4
.L_4:
        /*0018*/ 	.byte	0x04, 0x11
        /*001a*/ 	.short	(.L_6 - .L_5)
	.align		4
.L_5:
        /*001c*/ 	.word	index@(triton_per_fused_add_log_mean_mul_sum_4)
        /*0020*/ 	.word	0x00000000


	//----- nvinfo : EIATTR_MIN_STACK_SIZE
	.align		4
.L_6:
        /*0024*/ 	.byte	0x04, 0x12
        /*0026*/ 	.short	(.L_8 - .L_7)
	.align		4
.L_7:
        /*0028*/ 	.word	index@(triton_per_fused_add_log_mean_mul_sum_4)
        /*002c*/ 	.word	0x00000000
.L_8:


//--------------------- .nv.info.triton_per_fused_add_log_mean_mul_sum_4 --------------------------
	.section	.nv.info.triton_per_fused_add_log_mean_mul_sum_4,"",@"SHT_CUDA_INFO"
	.sectionflags	@""
	.align	4


	//----- nvinfo : EIATTR_CUDA_API_VERSION
	.align		4
        /*0000*/ 	.byte	0x04, 0x37
        /*0002*/ 	.short	(.L_10 - .L_9)
.L_9:
        /*0004*/ 	.word	0x0000007c


	//----- nvinfo : EIATTR_KPARAM_INFO
	.align		4
.L_10:
        /*0008*/ 	.byte	0x04, 0x17
        /*000a*/ 	.short	(.L_12 - .L_11)
.L_11:
        /*000c*/ 	.word	0x00000000
        /*0010*/ 	.short	0x0002
        /*0012*/ 	.short	0x0010
        /*0014*/ 	.byte	0x00, 0xf0, 0x11, 0x00


	//----- nvinfo : EIATTR_KPARAM_INFO
	.align		4
.L_12:
        /*0018*/ 	.byte	0x04, 0x17
        /*001a*/ 	.short	(.L_14 - .L_13)
.L_13:
        /*001c*/ 	.word	0x00000000
        /*0020*/ 	.short	0x0001
        /*0022*/ 	.short	0x0008
        /*0024*/ 	.byte	0x00, 0xf4, 0x21, 0x00


	//----- nvinfo : EIATTR_KPARAM_INFO
	.align		4
.L_14:
        /*0028*/ 	.byte	0x04, 0x17
        /*002a*/ 	.short	(.L_16 - .L_15)
.L_15:
        /*002c*/ 	.word	0x00000000
        /*0030*/ 	.short	0x0000
        /*0032*/ 	.short	0x0000
        /*0034*/ 	.byte	0x00, 0xf4, 0x21, 0x00


	//----- nvinfo : EIATTR_SPARSE_MMA_MASK
	.align		4
.L_16:
        /*0038*/ 	.byte	0x03, 0x50
        /*003a*/ 	.short	0x0000


	//----- nvinfo : EIATTR_MAXREG_COUNT
	.align		4
        /*003c*/ 	.byte	0x03, 0x1b
        /*003e*/ 	.short	0x00ff


	//----- nvinfo : EIATTR_COOP_GROUP_MASK_REGIDS
	.align		4
        /*0040*/ 	.byte	0x04, 0x29
        /*0042*/ 	.short	(.L_18 - .L_17)


	//   ....[0]....
.L_17:
        /*0044*/ 	.word	0xffffffff


	//   ....[1]....
        /*0048*/ 	.word	0xffffffff


	//   ....[2]....
        /*004c*/ 	.word	0xffffffff


	//   ....[3]....
        /*0050*/ 	.word	0xffffffff


	//   ....[4]....
        /*0054*/ 	.word	0xffffffff


	//   ....[5]....
        /*0058*/ 	.word	0xffffffff


	//----- nvinfo : EIATTR_COOP_GROUP_INSTR_OFFSETS
	.align		4
.L_18:
        /*005c*/ 	.byte	0x04, 0x28
        /*005e*/ 	.short	(.L_20 - .L_19)


	//   ....[0]....
.L_19:
        /*0060*/ 	.word	0x000007f0


	//   ....[1]....
        /*0064*/ 	.word	0x00000810


	//   ....[2]....
        /*0068*/ 	.word	0x00000840


	//   ....[3]....
        /*006c*/ 	.word	0x00000870


	//   ....[4]....
        /*0070*/ 	.word	0x00000890


	//   ....[5]....
        /*0074*/ 	.word	0x00000910


	//----- nvinfo : EIATTR_EXIT_INSTR_OFFSETS
	.align		4
.L_20:
        /*0078*/ 	.byte	0x04, 0x1c
        /*007a*/ 	.short	(.L_22 - .L_21)


	//   ....[0]....
.L_21:
        /*007c*/ 	.word	0x00000980


	//   ....[1]....
        /*0080*/ 	.word	0x000009d0


	//----- nvinfo : EIATTR_REQNTID
	.align		4
.L_22:
        /*0084*/ 	.byte	0x04, 0x10
        /*0086*/ 	.short	(.L_24 - .L_23)
.L_23:
        /*0088*/ 	.word	0x00000040
        /*008c*/ 	.word	0x00000001
        /*0090*/ 	.word	0x00000001


	//----- nvinfo : EIATTR_CBANK_PARAM_SIZE
	.align		4
.L_24:
        /*0094*/ 	.byte	0x03, 0x19
        /*0096*/ 	.short	0x0014


	//----- nvinfo : EIATTR_PARAM_CBANK
	.align		4
        /*0098*/ 	.byte	0x04, 0x0a
        /*009a*/ 	.short	(.L_26 - .L_25)
	.align		4
.L_25:
        /*009c*/ 	.word	index@(.nv.constant0.triton_per_fused_add_log_mean_mul_sum_4)
        /*00a0*/ 	.short	0x0210
        /*00a2*/ 	.short	0x0014


	//----- nvinfo : EIATTR_SW_WAR
	.align		4
.L_26:
        /*00a4*/ 	.byte	0x04, 0x36
        /*00a6*/ 	.short	(.L_28 - .L_27)
.L_27:
        /*00a8*/ 	.word	0x00000008
.L_28:


//--------------------- .nv.callgraph             --------------------------
	.section	.nv.callgraph,"",@"SHT_CUDA_CALLGRAPH"
	.align	4
	.sectionentsize	8
	.align		4
        /*0000*/ 	.word	0x00000000
	.align		4
        /*0004*/ 	.word	0xffffffff
	.align		4
        /*0008*/ 	.word	0x00000000
	.align		4
        /*000c*/ 	.word	0xfffffffe
	.align		4
        /*0010*/ 	.word	0x00000000
	.align		4
        /*0014*/ 	.word	0xfffffffd
	.align		4
        /*0018*/ 	.word	0x00000000
	.align		4
        /*001c*/ 	.word	0xfffffffc


//--------------------- .nv.constant4             --------------------------
	.section	.nv.constant4,"a",@progbits
	.align	8
	.align		8
.nv.constant4:
        /*0000*/ 	.dword	_$_str


//--------------------- .text.triton_per_fused_add_log_mean_mul_sum_4 --------------------------
	.section	.text.triton_per_fused_add_log_mean_mul_sum_4,"ax",@progbits
	.sectionflags	@"SHF_BARRIERS=1"
	.align	128
        .global         triton_per_fused_add_log_mean_mul_sum_4
        .type           triton_per_fused_add_log_mean_mul_sum_4,@function
        .size           triton_per_fused_add_log_mean_mul_sum_4,(.L_x_1 - triton_per_fused_add_log_mean_mul_sum_4)
        .other          triton_per_fused_add_log_mean_mul_sum_4,@"STO_CUDA_ENTRY STV_DEFAULT"
triton_per_fused_add_log_mean_mul_sum_4:
.text.triton_per_fused_add_log_mean_mul_sum_4:
[----:B------:R-:W0:Y:S02]  /*0000*/  LDC R1, c[0x0][0x28] ;  /* 0x00000a00ff017b82 */ /* 0x000e240000000800 */
[----:B------:R-:W1:Y:S01]  /*0010*/  S2R R0, SR_TID.X ;  /* 0x0000000000007919 */ /* 0x000e620000002100 */
[----:B------:R-:W2:Y:S01]  /*0020*/  LDC.64 R16, c[0x0][0x218] ;  /* 0x00008600ff107b82 */ /* 0x000ea20000000a00 */
[----:B------:R-:W-:Y:S01]  /*0030*/  ULDC.64 UR6, c[0x0][0x208] ;  /* 0x0000820000067ab9 */ /* 0x000fe20000000a00 */
[----:B-1----:R-:W-:-:S04]  /*0040*/  SHF.L.U32 R2, R0, 0x2, RZ ;  /* 0x0000000200027819 */ /* 0x002fc800000006ff */
[----:B------:R-:W-:-:S04]  /*0050*/  LOP3.LUT R5, R2, 0xc0, RZ, 0xc0, !PT ;  /* 0x000000c002057812 */ /* 0x000fc800078ec0ff */
[----:B------:R-:W-:-:S05]  /*0060*/  LOP3.LUT R5, R5, 0xf, R0, 0xf8, !PT ;  /* 0x0000000f05057812 */ /* 0x000fca00078ef800 */
[----:B--2---:R-:W-:-:S05]  /*0070*/  IMAD.WIDE.U32 R16, R5, 0x4, R16 ;  /* 0x0000000405107825 */ /* 0x004fca00078e0010 */
[----:B------:R-:W2:Y:S04]  /*0080*/  LDG.E R6, desc[UR6][R16.64+0x40] ;  /* 0x0000400610067981 */ /* 0x000ea8000c1e1900 */
[----:B------:R-:W3:Y:S04]  /*0090*/  LDG.E R5, desc[UR6][R16.64] ;  /* 0x0000000610057981 */ /* 0x000ee8000c1e1900 */
[----:B------:R-:W4:Y:S04]  /*00a0*/  LDG.E R4, desc[UR6][R16.64+0x80] ;  /* 0x0000800610047981 */ /* 0x000f28000c1e1900 */
[----:B------:R-:W5:Y:S01]  /*00b0*/  LDG.E R7, desc[UR6][R16.64+0xc0] ;  /* 0x0000c00610077981 */ /* 0x000f62000c1e1900 */
[----:B------:R-:W-:Y:S01]  /*00c0*/  HFMA2.MMA R9, -RZ, RZ, 2.25, 0 ;  /* 0x40800000ff097435 */ /* 0x000fe200000001ff */
[----:B------:R-:W-:Y:S01]  /*00d0*/  MOV R12, 0x3e055027 ;  /* 0x3e055027000c7802 */ /* 0x000fe20000000f00 */
[----:B------:R-:W1:Y:S01]  /*00e0*/  S2UR UR5, SR_CgaCtaId ;  /* 0x00000000000579c3 */ /* 0x000e620000008800 */
[----:B------:R-:W-:-:S02]  /*00f0*/  UMOV UR4, 0x400 ;  /* 0x0000040000047882 */ /* 0x000fc40000000000 */
[----:B-1----:R-:W-:-:S05]  /*0100*/  UPRMT UR4, UR5, 0x654, UR4 ;  /* 0x0000065405047896 */ /* 0x002fca0008000004 */
[-C--:B--2---:R-:W-:Y:S01]  /*0110*/  FFMA R11, R6, R9.reuse, 1.00000001335143196e-10 ;  /* 0x2edbe6ff060b7423 */ /* 0x084fe20000000009 */
[----:B---3--:R-:W-:-:S04]  /*0120*/  FFMA R8, R5, R9, 1.00000001335143196e-10 ;  /* 0x2edbe6ff05087423 */ /* 0x008fc80000000009 */
[----:B------:R-:W-:Y:S01]  /*0130*/  FSETP.GEU.AND P1, PT, R11, 1.175494350822287508e-38, PT ;  /* 0x008000000b00780b */ /* 0x000fe20003f2e000 */
[-C--:B----4-:R-:W-:Y:S01]  /*0140*/  FFMA R10, R4, R9.reuse, 1.00000001335143196e-10 ;  /* 0x2edbe6ff040a7423 */ /* 0x090fe20000000009 */
[----:B------:R-:W-:Y:S01]  /*0150*/  FSETP.GEU.AND P0, PT, R8, 1.175494350822287508e-38, PT ;  /* 0x008000000800780b */ /* 0x000fe20003f0e000 */
[----:B-----5:R-:W-:-:S03]  /*0160*/  FFMA R9, R7, R9, 1.00000001335143196e-10 ;  /* 0x2edbe6ff07097423 */ /* 0x020fc60000000009 */
[----:B------:R-:W-:Y:S02]  /*0170*/  FSETP.GEU.AND P2, PT, R10, 1.175494350822287508e-38, PT ;  /* 0x008000000a00780b */ /* 0x000fe40003f4e000 */
[----:B------:R-:W-:-:S05]  /*0180*/  FSETP.GEU.AND P3, PT, R9, 1.175494350822287508e-38, PT ;  /* 0x008000000900780b */ /* 0x000fca0003f6e000 */
[----:B------:R-:W-:Y:S02]  /*0190*/  @!P1 FMUL R11, R11, 8388608 ;  /* 0x4b0000000b0b9820 */ /* 0x000fe40000400000 */
[----:B------:R-:W-:-:S03]  /*01a0*/  @!P0 FMUL R8, R8, 8388608 ;  /* 0x4b00000008088820 */ /* 0x000fc60000400000 */
[----:B------:R-:W-:Y:S01]  /*01b0*/  IADD3 R14, R11, -0x3f2aaaab, RZ ;  /* 0xc0d555550b0e7810 */ /* 0x000fe20007ffe0ff */
[----:B------:R-:W-:-:S03]  /*01c0*/  @!P2 FMUL R10, R10, 8388608 ;  /* 0x4b0000000a0aa820 */ /* 0x000fc60000400000 */
[----:B------:R-:W-:Y:S02]  /*01d0*/  LOP3.LUT R14, R14, 0xff800000, RZ, 0xc0, !PT ;  /* 0xff8000000e0e7812 */ /* 0x000fe400078ec0ff */
[----:B------:R-:W-:Y:S01]  /*01e0*/  IADD3 R17, R8, -0x3f2aaaab, RZ ;  /* 0xc0d5555508117810 */ /* 0x000fe20007ffe0ff */
[----:B------:R-:W-:Y:S01]  /*01f0*/  @!P3 FMUL R9, R9, 8388608 ;  /* 0x4b0000000909b820 */ /* 0x000fe20000400000 */
[----:B------:R-:W-:Y:S02]  /*0200*/  IADD3 R19, R11, -R14, RZ ;  /* 0x8000000e0b137210 */ /* 0x000fe40007ffe0ff */
[----:B------:R-:W-:Y:S02]  /*0210*/  LOP3.LUT R17, R17, 0xff800000, RZ, 0xc0, !PT ;  /* 0xff80000011117812 */ /* 0x000fe400078ec0ff */
[----:B------:R-:W-:Y:S01]  /*0220*/  I2FP.F32.S32 R21, R14 ;  /* 0x0000000e00157245 */ /* 0x000fe20000201400 */
[----:B------:R-:W-:Y:S01]  /*0230*/  FADD R19, R19, -1 ;  /* 0xbf80000013137421 */ /* 0x000fe20000000000 */
[----:B------:R-:W-:-:S02]  /*0240*/  IADD3 R15, R8, -R17, RZ ;  /* 0x80000011080f7210 */ /* 0x000fc40007ffe0ff */
[----:B------:R-:W-:Y:S01]  /*0250*/  IADD3 R13, R10, -0x3f2aaaab, RZ ;  /* 0xc0d555550a0d7810 */ /* 0x000fe20007ffe0ff */
[----:B------:R-:W-:Y:S01]  /*0260*/  FFMA.FTZ R16, R19, -R12, 0.14084610342979431152 ;  /* 0x3e1039f613107423 */ /* 0x000fe2000001080c */
[----:B------:R-:W-:Y:S01]  /*0270*/  I2FP.F32.S32 R17, R17 ;  /* 0x0000001100117245 */ /* 0x000fe20000201400 */
[----:B------:R-:W-:Y:S01]  /*0280*/  FADD R15, R15, -1 ;  /* 0xbf8000000f0f7421 */ /* 0x000fe20000000000 */
[----:B------:R-:W-:Y:S01]  /*0290*/  LOP3.LUT R13, R13, 0xff800000, RZ, 0xc0, !PT ;  /* 0xff8000000d0d7812 */ /* 0x000fe200078ec0ff */
[----:B------:R-:W-:Y:S01]  /*02a0*/  FFMA.FTZ R16, R19, R16, -0.12148627638816833496 ;  /* 0xbdf8cdcc13107423 */ /* 0x000fe20000010010 */
[----:B------:R-:W-:Y:S01]  /*02b0*/  FSETP.NEU.AND P4, PT, R8, RZ, PT ;  /* 0x000000ff0800720b */ /* 0x000fe20003f8d000 */
[----:B------:R-:W-:Y:S01]  /*02c0*/  FFMA.FTZ R14, R15, -R12, 0.14084610342979431152 ;  /* 0x3e1039f60f0e7423 */ /* 0x000fe2000001080c */
[----:B------:R-:W-:Y:S01]  /*02d0*/  IADD3 R22, R10, -R13, RZ ;  /* 0x8000000d0a167210 */ /* 0x000fe20007ffe0ff */
[----:B------:R-:W-:Y:S01]  /*02e0*/  FFMA.FTZ R16, R19, R16, 0.13980610668659210205 ;  /* 0x3e0f295513107423 */ /* 0x000fe20000010010 */
[----:B------:R-:W-:Y:S01]  /*02f0*/  I2FP.F32.S32 R13, R13 ;  /* 0x0000000d000d7245 */ /* 0x000fe20000201400 */
[----:B------:R-:W-:-:S02]  /*0300*/  FFMA.FTZ R14, R15, R14, -0.12148627638816833496 ;  /* 0xbdf8cdcc0f0e7423 */ /* 0x000fc4000001000e */
[----:B------:R-:W-:-:S04]  /*0310*/  FFMA.FTZ R16, R19, R16, -0.16684235632419586182 ;  /* 0xbe2ad8b913107423 */ /* 0x000fc80000010010 */
[----:B------:R-:W-:-:S04]  /*0320*/  FFMA.FTZ R16, R19, R16, 0.20012299716472625732 ;  /* 0x3e4ced0b13107423 */ /* 0x000fc80000010010 */
[----:B------:R-:W-:-:S04]  /*0330*/  FFMA.FTZ R16, R19, R16, -0.24999669194221496582 ;  /* 0xbe7fff2213107423 */ /* 0x000fc80000010010 */
[----:B------:R-:W-:Y:S01]  /*0340*/  FFMA.FTZ R18, R19, R16, 0.33333182334899902344 ;  /* 0x3eaaaa7813127423 */ /* 0x000fe20000010010 */
[----:B------:R-:W-:Y:S02]  /*0350*/  FSEL R16, RZ, -23, P1 ;  /* 0xc1b80000ff107808 */ /* 0x000fe40000800000 */
[----:B------:R-:W-:Y:S01]  /*0360*/  ISETP.GE.U32.AND P1, PT, R11, 0x7f800000, PT ;  /* 0x7f8000000b00780c */ /* 0x000fe20003f26070 */
[----:B------:R-:W-:Y:S02]  /*0370*/  FFMA.FTZ R18, R19, R18, -0.5 ;  /* 0xbf00000013127423 */ /* 0x000fe40000010012 */
[----:B------:R-:W-:Y:S01]  /*0380*/  FFMA.FTZ R21, R21, 1.1920928955078125e-07, R16 ;  /* 0x3400000015157823 */ /* 0x000fe20000010010 */
[----:B------:R-:W-:Y:S01]  /*0390*/  FFMA.FTZ R16, R15, R14, 0.13980610668659210205 ;  /* 0x3e0f29550f107423 */ /* 0x000fe2000001000e */
[----:B------:R-:W-:-:S04]  /*03a0*/  FMUL R18, R19, R18 ;  /* 0x0000001213127220 */ /* 0x000fc80000400000 */
[----:B------:R-:W-:Y:S01]  /*03b0*/  FFMA.FTZ R20, R19, R18, R19 ;  /* 0x0000001213147223 */ /* 0x000fe20000010013 */
[----:B------:R-:W-:Y:S01]  /*03c0*/  IADD3 R18, R9, -0x3f2aaaab, RZ ;  /* 0xc0d5555509127810 */ /* 0x000fe20007ffe0ff */
[----:B------:R-:W-:-:S03]  /*03d0*/  FADD R19, R22, -1 ;  /* 0xbf80000016137421 */ /* 0x000fc60000000000 */
[----:B------:R-:W-:Y:S01]  /*03e0*/  LOP3.LUT R14, R18, 0xff800000, RZ, 0xc0, !PT ;  /* 0xff800000120e7812 */ /* 0x000fe200078ec0ff */
[----:B------:R-:W-:Y:S01]  /*03f0*/  FFMA.FTZ R18, R15, R16, -0.16684235632419586182 ;  /* 0xbe2ad8b90f127423 */ /* 0x000fe20000010010 */
[----:B------:R-:W-:Y:S01]  /*0400*/  FFMA.FTZ R16, R21, 0.69314718246459960938, R20 ;  /* 0x3f31721815107823 */ /* 0x000fe20000010014 */
[----:B------:R-:W-:Y:S01]  /*0410*/  FFMA.FTZ R22, R19, -R12, 0.14084610342979431152 ;  /* 0x3e1039f613167423 */ /* 0x000fe2000001080c */
[----:B------:R-:W-:Y:S01]  /*0420*/  IADD3 R21, R9, -R14, RZ ;  /* 0x8000000e09157210 */ /* 0x000fe20007ffe0ff */
[----:B------:R-:W-:Y:S01]  /*0430*/  FFMA.FTZ R20, R15, R18, 0.20012299716472625732 ;  /* 0x3e4ced0b0f147423 */ /* 0x000fe20000010012 */
[----:B------:R-:W-:Y:S01]  /*0440*/  FSEL R18, RZ, -23, P0 ;  /* 0xc1b80000ff127808 */ /* 0x000fe20000000000 */
[----:B------:R-:W-:Y:S01]  /*0450*/  FFMA.FTZ R24, R19, R22, -0.12148627638816833496 ;  /* 0xbdf8cdcc13187423 */ /* 0x000fe20000010016 */
[----:B------:R-:W-:Y:S01]  /*0460*/  FSETP.NEU.AND P0, PT, R11, RZ, PT ;  /* 0x000000ff0b00720b */ /* 0x000fe20003f0d000 */
[----:B------:R-:W-:Y:S01]  /*0470*/  FADD R21, R21, -1 ;  /* 0xbf80000015157421 */ /* 0x000fe20000000000 */
[----:B------:R-:W-:Y:S01]  /*0480*/  FFMA.FTZ R22, R15, R20, -0.24999669194221496582 ;  /* 0xbe7fff220f167423 */ /* 0x000fe20000010014 */
[----:B------:R-:W-:Y:S01]  /*0490*/  FFMA.FTZ R24, R19, R24, 0.13980610668659210205 ;  /* 0x3e0f295513187423 */ /* 0x000fe20000010018 */
[----:B------:R-:W-:Y:S01]  /*04a0*/  @P1 MOV R20, 0x7f800000 ;  /* 0x7f80000000141802 */ /* 0x000fe20000000f00 */
[----:B------:R-:W-:Y:S01]  /*04b0*/  FFMA.FTZ R12, R21, -R12, 0.14084610342979431152 ;  /* 0x3e1039f6150c7423 */ /* 0x000fe2000001080c */
[----:B------:R-:W-:Y:S01]  /*04c0*/  FFMA.FTZ R17, R17, 1.1920928955078125e-07, R18 ;  /* 0x3400000011117823 */ /* 0x000fe20000010012 */
[----:B------:R-:W-:Y:S01]  /*04d0*/  FFMA.FTZ R24, R19, R24, -0.16684235632419586182 ;  /* 0xbe2ad8b913187423 */ /* 0x000fe20000010018 */
[----:B------:R-:W-:Y:S01]  /*04e0*/  FFMA.FTZ R22, R15, R22, 0.33333182334899902344 ;  /* 0x3eaaaa780f167423 */ /* 0x000fe20000010016 */
[----:B------:R-:W-:Y:S01]  /*04f0*/  FFMA.FTZ R12, R21, R12, -0.12148627638816833496 ;  /* 0xbdf8cdcc150c7423 */ /* 0x000fe2000001000c */
[----:B------:R-:W-:Y:S01]  /*0500*/  @P1 FFMA.FTZ R16, R11, R20, +INF ;  /* 0x7f8000000b101423 */ /* 0x000fe20000010014 */
[----:B------:R-:W-:Y:S01]  /*0510*/  FFMA.FTZ R24, R19, R24, 0.20012299716472625732 ;  /* 0x3e4ced0b13187423 */ /* 0x000fe20000010018 */
[----:B------:R-:W-:Y:S01]  /*0520*/  ISETP.GE.U32.AND P1, PT, R8, 0x7f800000, PT ;  /* 0x7f8000000800780c */ /* 0x000fe20003f26070 */
[----:B------:R-:W-:Y:S01]  /*0530*/  FFMA.FTZ R12, R21, R12, 0.13980610668659210205 ;  /* 0x3e0f2955150c7423 */ /* 0x000fe2000001000c */
[----:B------:R-:W-:Y:S01]  /*0540*/  FFMA.FTZ R22, R15, R22, -0.5 ;  /* 0xbf0000000f167423 */ /* 0x000fe20000010016 */
[----:B------:R-:W-:Y:S01]  /*0550*/  FFMA.FTZ R24, R19, R24, -0.24999669194221496582 ;  /* 0xbe7fff2213187423 */ /* 0x000fe20000010018 */
[----:B------:R-:W-:Y:S01]  /*0560*/  I2FP.F32.S32 R14, R14 ;  /* 0x0000000e000e7245 */ /* 0x000fe20000201400 */
[----:B------:R-:W-:Y:S01]  /*0570*/  FFMA.FTZ R18, R21, R12, -0.16684235632419586182 ;  /* 0xbe2ad8b915127423 */ /* 0x000fe2000001000c */
[----:B------:R-:W-:Y:S01]  /*0580*/  FSEL R12, RZ, -23, P2 ;  /* 0xc1b80000ff0c7808 */ /* 0x000fe20001000000 */
[----:B------:R-:W-:Y:S01]  /*0590*/  FFMA.FTZ R24, R19, R24, 0.33333182334899902344 ;  /* 0x3eaaaa7813187423 */ /* 0x000fe20000010018 */
[----:B------:R-:W-:Y:S01]  /*05a0*/  ISETP.GE.U32.AND P2, PT, R10, 0x7f800000, PT ;  /* 0x7f8000000a00780c */ /* 0x000fe20003f46070 */
[----:B------:R-:W-:Y:S01]  /*05b0*/  FFMA.FTZ R18, R21, R18, 0.20012299716472625732 ;  /* 0x3e4ced0b15127423 */ /* 0x000fe20000010012 */
[----:B------:R-:W-:Y:S01]  /*05c0*/  FMUL R22, R15, R22 ;  /* 0x000000160f167220 */ /* 0x000fe20000400000 */
[----:B------:R-:W-:Y:S01]  /*05d0*/  FFMA.FTZ R12, R13, 1.1920928955078125e-07, R12 ;  /* 0x340000000d0c7823 */ /* 0x000fe2000001000c */
[----:B------:R-:W-:Y:S01]  /*05e0*/  FFMA.FTZ R24, R19, R24, -0.5 ;  /* 0xbf00000013187423 */ /* 0x000fe20000010018 */
[----:B------:R-:W-:Y:S01]  /*05f0*/  FFMA.FTZ R18, R21, R18, -0.24999669194221496582 ;  /* 0xbe7fff2215127423 */ /* 0x000fe20000010012 */
[----:B------:R-:W-:Y:S01]  /*0600*/  FSEL R13, RZ, -23, P3 ;  /* 0xc1b80000ff0d7808 */ /* 0x000fe20001800000 */
[----:B------:R-:W-:Y:S01]  /*0610*/  FFMA.FTZ R22, R15, R22, R15 ;  /* 0x000000160f167223 */ /* 0x000fe2000001000f */
[----:B------:R-:W-:Y:S01]  /*0620*/  ISETP.GE.U32.AND P3, PT, R9, 0x7f800000, PT ;  /* 0x7f8000000900780c */ /* 0x000fe20003f66070 */
[----:B------:R-:W-:Y:S01]  /*0630*/  FFMA.FTZ R18, R21, R18, 0.33333182334899902344 ;  /* 0x3eaaaa7815127423 */ /* 0x000fe20000010012 */
[----:B------:R-:W-:Y:S01]  /*0640*/  FMUL R24, R19, R24 ;  /* 0x0000001813187220 */ /* 0x000fe20000400000 */
[----:B------:R-:W-:Y:S01]  /*0650*/  @P1 MOV R15, 0x7f800000 ;  /* 0x7f800000000f1802 */ /* 0x000fe20000000f00 */
[----:B------:R-:W-:Y:S01]  /*0660*/  FFMA.FTZ R11, R17, 0.69314718246459960938, R22 ;  /* 0x3f317218110b7823 */ /* 0x000fe20000010016 */
[----:B------:R-:W-:Y:S01]  /*0670*/  FFMA.FTZ R18, R21, R18, -0.5 ;  /* 0xbf00000015127423 */ /* 0x000fe20000010012 */
[----:B------:R-:W-:Y:S01]  /*0680*/  FFMA.FTZ R19, R19, R24, R19 ;  /* 0x0000001813137223 */ /* 0x000fe20000010013 */
[----:B------:R-:W-:Y:S01]  /*0690*/  @P2 MOV R17, 0x7f800000 ;  /* 0x7f80000000112802 */ /* 0x000fe20000000f00 */
[----:B------:R-:W-:Y:S01]  /*06a0*/  @P1 FFMA.FTZ R11, R8, R15, +INF ;  /* 0x7f800000080b1423 */ /* 0x000fe2000001000f */
[C---:B------:R-:W-:Y:S01]  /*06b0*/  FMUL R18, R21.reuse, R18 ;  /* 0x0000001215127220 */ /* 0x040fe20000400000 */
[----:B------:R-:W-:Y:S01]  /*06c0*/  FFMA.FTZ R12, R12, 0.69314718246459960938, R19 ;  /* 0x3f3172180c0c7823 */ /* 0x000fe20000010013 */
[----:B------:R-:W-:Y:S01]  /*06d0*/  FSEL R15, R16, -INF , P0 ;  /* 0xff800000100f7808 */ /* 0x000fe20000000000 */
[C---:B------:R-:W-:Y:S01]  /*06e0*/  @P2 FFMA.FTZ R12, R10.reuse, R17, +INF ;  /* 0x7f8000000a0c2423 */ /* 0x040fe20000010011 */
[----:B------:R-:W-:Y:S01]  /*06f0*/  FSETP.NEU.AND P1, PT, R10, RZ, PT ;  /* 0x000000ff0a00720b */ /* 0x000fe20003f2d000 */
[----:B------:R-:W-:Y:S01]  /*0700*/  FFMA.FTZ R13, R14, 1.1920928955078125e-07, R13 ;  /* 0x340000000e0d7823 */ /* 0x000fe2000001000d */
[----:B------:R-:W-:Y:S01]  /*0710*/  FFMA.FTZ R18, R21, R18, R21 ;  /* 0x0000001215127223 */ /* 0x000fe20000010015 */
[----:B------:R-:W-:Y:S01]  /*0720*/  @P3 MOV R10, 0x7f800000 ;  /* 0x7f800000000a3802 */ /* 0x000fe20000000f00 */
[----:B------:R-:W-:Y:S01]  /*0730*/  FMUL R6, R6, R15 ;  /* 0x0000000f06067220 */ /* 0x000fe20000400000 */
[----:B------:R-:W-:Y:S01]  /*0740*/  FSEL R8, R11, -INF , P4 ;  /* 0xff8000000b087808 */ /* 0x000fe20002000000 */
[----:B------:R-:W-:Y:S01]  /*0750*/  FFMA.FTZ R13, R13, 0.69314718246459960938, R18 ;  /* 0x3f3172180d0d7823 */ /* 0x000fe20000010012 */
[C---:B------:R-:W-:Y:S01]  /*0760*/  FSETP.NEU.AND P0, PT, R9.reuse, RZ, PT ;  /* 0x000000ff0900720b */ /* 0x040fe20003f0d000 */
[----:B------:R-:W-:Y:S01]  /*0770*/  @P3 FFMA.FTZ R13, R9, R10, +INF ;  /* 0x7f800000090d3423 */ /* 0x000fe2000001000a */
[----:B------:R-:W-:Y:S01]  /*0780*/  FSEL R12, R12, -INF , P1 ;  /* 0xff8000000c0c7808 */ /* 0x000fe20000800000 */
[----:B------:R-:W-:Y:S01]  /*0790*/  FFMA R5, R5, R8, R6 ;  /* 0x0000000805057223 */ /* 0x000fe20000000006 */
[----:B------:R-:W-:-:S02]  /*07a0*/  ISETP.GE.AND P1, PT, R0, 0x2, PT ;  /* 0x000000020000780c */ /* 0x000fc40003f26270 */
[----:B------:R-:W-:Y:S01]  /*07b0*/  FSEL R13, R13, -INF , P0 ;  /* 0xff8000000d0d7808 */ /* 0x000fe20000000000 */
[----:B------:R-:W-:Y:S01]  /*07c0*/  FFMA R12, R4, R12, R5 ;  /* 0x0000000c040c7223 */ /* 0x000fe20000000005 */
[----:B------:R-:W-:-:S03]  /*07d0*/  LOP3.LUT P0, RZ, R0, 0x1f, RZ, 0xc0, !PT ;  /* 0x0000001f00ff7812 */ /* 0x000fc6000780c0ff */
[----:B------:R-:W-:-:S05]  /*07e0*/  FFMA R12, R7, R13, R12 ;  /* 0x0000000d070c7223 */ /* 0x000fca000000000c */
[----:B------:R-:W1:Y:S02]  /*07f0*/  SHFL.BFLY PT, R5, R12, 0x10, 0x1f ;  /* 0x0e001f000c057f89 */ /* 0x000e6400000e0000 */
[----:B-1----:R-:W-:-:S05]  /*0800*/  FADD R5, R12, R5 ;  /* 0x000000050c057221 */ /* 0x002fca0000000000 */
[----:B------:R-:W1:Y:S02]  /*0810*/  SHFL.BFLY PT, R4, R5, 0x8, 0x1f ;  /* 0x0d001f0005047f89 */ /* 0x000e6400000e0000 */
[----:B-1----:R-:W-:Y:S01]  /*0820*/  FADD R4, R5, R4 ;  /* 0x0000000405047221 */ /* 0x002fe20000000000 */
[----:B------:R-:W-:-:S04]  /*0830*/  SHF.R.U32.HI R5, RZ, 0x3, R0 ;  /* 0x00000003ff057819 */ /* 0x000fc80000011600 */
[----:B------:R-:W1:Y:S01]  /*0840*/  SHFL.BFLY PT, R7, R4, 0x4, 0x1f ;  /* 0x0c801f0004077f89 */ /* 0x000e6200000e0000 */
[----:B------:R-:W-:Y:S01]  /*0850*/  LOP3.LUT R5, R5, 0x4, RZ, 0xc0, !PT ;  /* 0x0000000405057812 */ /* 0x000fe200078ec0ff */
[----:B-1----:R-:W-:-:S05]  /*0860*/  FADD R7, R4, R7 ;  /* 0x0000000704077221 */ /* 0x002fca0000000000 */
[----:B------:R-:W1:Y:S02]  /*0870*/  SHFL.BFLY PT, R6, R7, 0x2, 0x1f ;  /* 0x0c401f0007067f89 */ /* 0x000e6400000e0000 */
[----:B-1----:R-:W-:-:S05]  /*0880*/  FADD R6, R7, R6 ;  /* 0x0000000607067221 */ /* 0x002fca0000000000 */
[----:B------:R-:W1:Y:S02]  /*0890*/  SHFL.BFLY PT, R9, R6, 0x1, 0x1f ;  /* 0x0c201f0006097f89 */ /* 0x000e6400000e0000 */
[----:B-1----:R-:W-:Y:S01]  /*08a0*/  FADD R8, R6, R9 ;  /* 0x0000000906087221 */ /* 0x002fe20000000000 */
[----:B------:R-:W-:-:S04]  /*08b0*/  LOP3.LUT R6, R0, 0x1, RZ, 0xc0, !PT ;  /* 0x0000000100067812 */ /* 0x000fc800078ec0ff */
[----:B------:R-:W-:Y:S01]  /*08c0*/  @!P0 STS [R5+UR4], R8 ;  /* 0x0000000805008988 */ /* 0x000fe20008000804 */
[----:B------:R-:W-:Y:S01]  /*08d0*/  BAR.SYNC.DEFER_BLOCKING 0x0 ;  /* 0x0000000000007b1d */ /* 0x000fe20000010000 */
[----:B------:R-:W-:-:S04]  /*08e0*/  ISETP.NE.U32.AND P0, PT, R6, 0x1, PT ;  /* 0x000000010600780c */ /* 0x000fc80003f05070 */
[----:B------:R-:W-:Y:S01]  /*08f0*/  ISETP.LT.AND P0, PT, R0, 0x2, P0 ;  /* 0x000000020000780c */ /* 0x000fe20000701270 */
[----:B------:R-:W1:Y:S04]  /*0900*/  @!P1 LDS R3, [R2+UR4] ;  /* 0x0000000402039984 */ /* 0x000e680008000800 */
[----:B-1----:R-:W1:Y:S02]  /*0910*/  SHFL.BFLY PT, R4, R3, 0x1, 0x1f ;  /* 0x0c201f0003047f89 */ /* 0x002e6400000e0000 */
[----:B-1----:R-:W-:-:S06]  /*0920*/  FADD R7, R3, R4 ;  /* 0x0000000403077221 */ /* 0x002fcc0000000000 */
[----:B------:R1:W-:Y:S01]  /*0930*/  @P0 STS [R2+UR4], R7 ;  /* 0x0000000702000988 */ /* 0x0003e20008000804 */
[----:B------:R-:W-:Y:S01]  /*0940*/  BAR.SYNC.DEFER_BLOCKING 0x0 ;  /* 0x0000000000007b1d */ /* 0x000fe20000010000 */
[----:B------:R-:W-:-:S05]  /*0950*/  LOP3.LUT P0, RZ, R0, 0x3f, RZ, 0xc0, !PT ;  /* 0x0000003f00ff7812 */ /* 0x000fca000780c0ff */
[----:B------:R-:W2:Y:S02]  /*0960*/  LDS R4, [UR4] ;  /* 0x00000004ff047984 */ /* 0x000ea40008000800 */
[----:B------:R-:W-:Y:S06]  /*0970*/  BAR.SYNC.DEFER_BLOCKING 0x0 ;  /* 0x0000000000007b1d */ /* 0x000fec0000010000 */
[----:B-1----:R-:W-:Y:S05]  /*0980*/  @P0 EXIT ;  /* 0x000000000000094d */ /* 0x002fea0003800000 */
[----:B------:R-:W0:Y:S01]  /*0990*/  LDC.64 R2, c[0x0][0x210] ;  /* 0x00008400ff027b82 */ /* 0x000e220000000a00 */
[----:B--2---:R-:W-:-:S04]  /*09a0*/  FMUL R4, R4, 0.015625 ;  /* 0x3c80000004047820 */ /* 0x004fc80000400000 */
[----:B------:R-:W-:-:S05]  /*09b0*/  FMUL R5, R4, 0.00050000002374872565269 ;  /* 0x3a03126f04057820 */ /* 0x000fca0000400000 */
[----:B0-----:R-:W-:Y:S01]  /*09c0*/  STG.E desc[UR6][R2.64], R5 ;  /* 0x0000000502007986 */ /* 0x001fe2000c101906 */
[----:B------:R-:W-:Y:S05]  /*09d0*/  EXIT ;  /* 0x000000000000794d */ /* 0x000fea0003800000 */
.L_x_0:
[----:B------:R-:W-:-:S00]  /*09e0*/  BRA `(.L_x_0) ;  /* 0xfffffffc00fc7947 */ /* 0x000fc0000383ffff */
[----:B------:R-:W-:-:S00]  /*09f0*/  NOP ;  /* 0x0000000000007918 */ /* 0x000fc00000000000 */
        /* <DEDUP_REMOVED lines=8> */
.L_x_1:


//--------------------- .nv.global.init           --------------------------
	.section	.nv.global.init,"aw",@progbits
.nv.global.init:
	.type		_$_str,@object
	.size		_$_str,(.L_0 - _$_str)
_$_str:
        /*0000*/ 	.byte	0x5f, 0x5f, 0x43, 0x55, 0x44, 0x41, 0x5f, 0x46, 0x54, 0x5a, 0x00
.L_0:


//--------------------- .nv.shared.triton_per_fused_add_log_mean_mul_sum_4 --------------------------
	.section	.nv.shared.triton_per_fused_add_log_mean_mul_sum_4,"aw",@nobits
	.sectionflags	@""
	.align	16
	.zero		1024


//--------------------- .nv.constant0.triton_per_fused_add_log_mean_mul_sum_4 --------------------------
	.section	.nv.constant0.triton_per_fused_add_log_mean_mul_sum_4,"a",@progbits
	.sectionflags	@""
	.align	4
.nv.constant0.triton_per_fused_add_log_mean_mul_sum_4:
	.zero		548
